	.headerflags	@"EF_CUDA_TEXMODE_UNIFIED EF_CUDA_64BIT_ADDRESS EF_CUDA_ACCELERATORS EF_CUDA_SM90 EF_CUDA_VIRTUAL_SM(EF_CUDA_SM90)"
	.elftype	@"ET_EXEC"


//--------------------- .nv.info                  --------------------------
	.section	.nv.info,"",@"SHT_CUDA_INFO"
	.align	4


	//----- nvinfo : EIATTR_REGCOUNT
	.align		4
        /*0000*/ 	.byte	0x04, 0x2f
        /*0002*/ 	.short	(.L_3 - .L_2)
	.align		4
.L_2:
        /*0004*/ 	.word	index@(triton_poi_fused__native_batch_norm_legit_no_training_reflection_pad2d_relu_2)
        /*0008*/ 	.word	0x00000014


	//----- nvinfo : EIATTR_MIN_STACK_SIZE
	.align		4
.L_3:
        /*000c*/ 	.byte	0x04, 0x12
        /*000e*/ 	.short	(.L_5 - .L_4)
	.align		4
.L_4:
        /*0010*/ 	.word	index@(triton_poi_fused__native_batch_norm_legit_no_training_reflection_pad2d_relu_2)
        /*0014*/ 	.word	0x00000000


	//----- nvinfo : EIATTR_FRAME_SIZE
	.align		4
.L_5:
        /*0018*/ 	.byte	0x04, 0x11
        /*001a*/ 	.short	(.L_7 - .L_6)
	.align		4
.L_6:
        /*001c*/ 	.word	index@(triton_poi_fused__native_batch_norm_legit_no_training_reflection_pad2d_relu_2)
        /*0020*/ 	.word	0x00000000


	//----- nvinfo : EIATTR_MIN_STACK_SIZE
	.align		4
.L_7:
        /*0024*/ 	.byte	0x04, 0x12
        /*0026*/ 	.short	(.L_9 - .L_8)
	.align		4
.L_8:
        /*0028*/ 	.word	index@(triton_poi_fused__native_batch_norm_legit_no_training_reflection_pad2d_relu_2)
        /*002c*/ 	.word	0x00000000
.L_9:


//--------------------- .nv.info.triton_poi_fused__native_batch_norm_legit_no_training_reflection_pad2d_relu_2 --------------------------
	.section	.nv.info.triton_poi_fused__native_batch_norm_legit_no_training_reflection_pad2d_relu_2,"",@"SHT_CUDA_INFO"
	.sectionflags	@""
	.align	4


	//----- nvinfo : EIATTR_CUDA_API_VERSION
	.align		4
        /*0000*/ 	.byte	0x04, 0x37
        /*0002*/ 	.short	(.L_11 - .L_10)
.L_10:
        /*0004*/ 	.word	0x0000007c


	//----- nvinfo : EIATTR_KPARAM_INFO
	.align		4
.L_11:
        /*0008*/ 	.byte	0x04, 0x17
        /*000a*/ 	.short	(.L_13 - .L_12)
.L_12:
        /*000c*/ 	.word	0x00000000
        /*0010*/ 	.short	0x0006
        /*0012*/ 	.short	0x0030
        /*0014*/ 	.byte	0x00, 0xf0, 0x11, 0x00


	//----- nvinfo : EIATTR_KPARAM_INFO
	.align		4
.L_13:
        /*0018*/ 	.byte	0x04, 0x17
        /*001a*/ 	.short	(.L_15 - .L_14)
.L_14:
        /*001c*/ 	.word	0x00000000
        /*0020*/ 	.short	0x0005
        /*0022*/ 	.short	0x0028
        /*0024*/ 	.byte	0x00, 0xf4, 0x21, 0x00


	//----- nvinfo : EIATTR_KPARAM_INFO
	.align		4
.L_15:
        /*0028*/ 	.byte	0x04, 0x17
        /*002a*/ 	.short	(.L_17 - .L_16)
.L_16:
        /*002c*/ 	.word	0x00000000
        /*0030*/ 	.short	0x0004
        /*0032*/ 	.short	0x0020
        /*0034*/ 	.byte	0x00, 0xf4, 0x21, 0x00


	//----- nvinfo : EIATTR_KPARAM_INFO
	.align		4
.L_17:
        /*0038*/ 	.byte	0x04, 0x17
        /*003a*/ 	.short	(.L_19 - .L_18)
.L_18:
        /*003c*/ 	.word	0x00000000
        /*0040*/ 	.short	0x0003
        /*0042*/ 	.short	0x0018
        /*0044*/ 	.byte	0x00, 0xf4, 0x21, 0x00


	//----- nvinfo : EIATTR_KPARAM_INFO
	.align		4
.L_19:
        /*0048*/ 	.byte	0x04, 0x17
        /*004a*/ 	.short	(.L_21 - .L_20)
.L_20:
        /*004c*/ 	.word	0x00000000
        /*0050*/ 	.short	0x0002
        /*0052*/ 	.short	0x0010
        /*0054*/ 	.byte	0x00, 0xf4, 0x21, 0x00


	//----- nvinfo : EIATTR_KPARAM_INFO
	.align		4
.L_21:
        /*0058*/ 	.byte	0x04, 0x17
        /*005a*/ 	.short	(.L_23 - .L_22)
.L_22:
        /*005c*/ 	.word	0x00000000
        /*0060*/ 	.short	0x0001
        /*0062*/ 	.short	0x0008
        /*0064*/ 	.byte	0x00, 0xf4, 0x21, 0x00


	//----- nvinfo : EIATTR_KPARAM_INFO
	.align		4
.L_23:
        /*0068*/ 	.byte	0x04, 0x17
        /*006a*/ 	.short	(.L_25 - .L_24)
.L_24:
        /*006c*/ 	.word	0x00000000
        /*0070*/ 	.short	0x0000
        /*0072*/ 	.short	0x0000
        /*0074*/ 	.byte	0x00, 0xf4, 0x21, 0x00


	//----- nvinfo : EIATTR_SPARSE_MMA_MASK
	.align		4
.L_25:
        /*0078*/ 	.byte	0x03, 0x50
        /*007a*/ 	.short	0x0000


	//----- nvinfo : EIATTR_MAXREG_COUNT
	.align		4
        /*007c*/ 	.byte	0x03, 0x1b
        /*007e*/ 	.short	0x00ff


	//----- nvinfo : EIATTR_EXIT_INSTR_OFFSETS
	.align		4
        /*0080*/ 	.byte	0x04, 0x1c
        /*0082*/ 	.short	(.L_27 - .L_26)


	//   ....[0]....
.L_26:
        /*0084*/ 	.word	0x00000570


	//----- nvinfo : EIATTR_REQNTID
	.align		4
.L_27:
        /*0088*/ 	.byte	0x04, 0x10
        /*008a*/ 	.short	(.L_29 - .L_28)
.L_28:
        /*008c*/ 	.word	0x00000100
        /*0090*/ 	.word	0x00000001
        /*0094*/ 	.word	0x00000001


	//----- nvinfo : EIATTR_CBANK_PARAM_SIZE
	.align		4
.L_29:
        /*0098*/ 	.byte	0x03, 0x19
        /*009a*/ 	.short	0x0034


	//----- nvinfo : EIATTR_PARAM_CBANK
	.align		4
        /*009c*/ 	.byte	0x04, 0x0a
        /*009e*/ 	.short	(.L_31 - .L_30)
	.align		4
.L_30:
        /*00a0*/ 	.word	index@(.nv.constant0.triton_poi_fused__native_batch_norm_legit_no_training_reflection_pad2d_relu_2)
        /*00a4*/ 	.short	0x0210
        /*00a6*/ 	.short	0x0034


	//----- nvinfo : EIATTR_SW_WAR
	.align		4
.L_31:
        /*00a8*/ 	.byte	0x04, 0x36
        /*00aa*/ 	.short	(.L_33 - .L_32)
.L_32:
        /*00ac*/ 	.word	0x00000008
.L_33:


//--------------------- .nv.callgraph             --------------------------
	.section	.nv.callgraph,"",@"SHT_CUDA_CALLGRAPH"
	.align	4
	.sectionentsize	8
	.align		4
        /*0000*/ 	.word	0x00000000
	.align		4
        /*0004*/ 	.word	0xffffffff
	.align		4
        /*0008*/ 	.word	0x00000000
	.align		4
        /*000c*/ 	.word	0xfffffffe
	.align		4
        /*0010*/ 	.word	0x00000000
	.align		4
        /*0014*/ 	.word	0xfffffffd
	.align		4
        /*0018*/ 	.word	0x00000000
	.align		4
        /*001c*/ 	.word	0xfffffffc


//--------------------- .nv.constant4             --------------------------
	.section	.nv.constant4,"a",@progbits
	.align	8
	.align		8
.nv.constant4:
        /*0000*/ 	.dword	_$_str
	.align		8
        /*0008*/ 	.dword	_$_str_$_2


//--------------------- .text.triton_poi_fused__native_batch_norm_legit_no_training_reflection_pad2d_relu_2 --------------------------
	.section	.text.triton_poi_fused__native_batch_norm_legit_no_training_reflection_pad2d_relu_2,"ax",@progbits
	.align	128
        .global         triton_poi_fused__native_batch_norm_legit_no_training_reflection_pad2d_relu_2
        .type           triton_poi_fused__native_batch_norm_legit_no_training_reflection_pad2d_relu_2,@function
        .size           triton_poi_fused__native_batch_norm_legit_no_training_reflection_pad2d_relu_2,(.L_x_1 - triton_poi_fused__native_batch_norm_legit_no_training_reflection_pad2d_relu_2)
        .other          triton_poi_fused__native_batch_norm_legit_no_training_reflection_pad2d_relu_2,@"STO_CUDA_ENTRY STV_DEFAULT"
triton_poi_fused__native_batch_norm_legit_no_training_reflection_pad2d_relu_2:
.text.triton_poi_fused__native_batch_norm_legit_no_training_reflection_pad2d_relu_2:
[----:B------:R-:W-:Y:S01]  /*0000*/  LDC R1, c[0x0][0x28] ;  /* 0x00000a00ff017b82 */ /* 0x000fe20000000800 */
[----:B------:R-:W1:Y:S07]  /*0010*/  S2R R0, SR_TID.X ;  /* 0x0000000000007919 */ /* 0x000e6e0000002100 */
[----:B------:R-:W2:Y:S01]  /*0020*/  LDC.64 R6, c[0x0][0x220] ;  /* 0x00008800ff067b82 */ /* 0x000ea20000000a00 */
[----:B------:R-:W-:Y:S01]  /*0030*/  ULDC.64 UR4, c[0x0][0x208] ;  /* 0x0000820000047ab9 */ /* 0x000fe20000000a00 */
[----:B------:R-:W3:Y:S06]  /*0040*/  S2R R3, SR_CTAID.X ;  /* 0x0000000000037919 */ /* 0x000eec0000002500 */
[----:B------:R-:W4:Y:S01]  /*0050*/  LDC.64 R12, c[0x0][0x218] ;  /* 0x00008600ff0c7b82 */ /* 0x000f220000000a00 */
[----:B-1----:R-:W-:-:S04]  /*0060*/  SHF.L.U32 R0, R0, 0x1, RZ ;  /* 0x0000000100007819 */ /* 0x002fc800000006ff */
[----:B------:R-:W-:-:S04]  /*0070*/  LOP3.LUT R0, R0, 0x1fe, RZ, 0xc0, !PT ;  /* 0x000001fe00007812 */ /* 0x000fc800078ec0ff */
[----:B---3--:R-:W-:-:S05]  /*0080*/  LEA R0, R3, R0, 0x9 ;  /* 0x0000000003007211 */ /* 0x008fca00078e48ff */
[----:B------:R-:W-:-:S05]  /*0090*/  IMAD.HI R4, R0, 0x38e38e39, RZ ;  /* 0x38e38e3900047827 */ /* 0x000fca00078e02ff */
[----:B------:R-:W-:-:S04]  /*00a0*/  SHF.R.U32.HI R3, RZ, 0x1f, R4 ;  /* 0x0000001fff037819 */ /* 0x000fc80000011604 */
[----:B------:R-:W-:-:S04]  /*00b0*/  LEA.HI.SX32 R4, R4, R3, 0x1d ;  /* 0x0000000304047211 */ /* 0x000fc800078feaff */
[----:B------:R-:W-:-:S04]  /*00c0*/  SHF.R.S32.HI R3, RZ, 0x1f, R4 ;  /* 0x0000001fff037819 */ /* 0x000fc80000011404 */
[----:B------:R-:W-:-:S04]  /*00d0*/  LEA.HI R3, R3, R4, RZ, 0x9 ;  /* 0x0000000403037211 */ /* 0x000fc800078f48ff */
[----:B------:R-:W-:Y:S01]  /*00e0*/  LOP3.LUT R5, R3, 0xfffffe00, RZ, 0xc0, !PT ;  /* 0xfffffe0003057812 */ /* 0x000fe200078ec0ff */
[----:B------:R-:W-:-:S04]  /*00f0*/  IMAD.HI R3, R0, 0x2aaaaaab, RZ ;  /* 0x2aaaaaab00037827 */ /* 0x000fc800078e02ff */
[----:B------:R-:W-:Y:S01]  /*0100*/  IMAD.IADD R2, R4, 0x1, -R5 ;  /* 0x0000000104027824 */ /* 0x000fe200078e0a05 */
[----:B------:R-:W-:Y:S02]  /*0110*/  IADD3 R5, R0, 0x1, RZ ;  /* 0x0000000100057810 */ /* 0x000fe40007ffe0ff */
[----:B------:R-:W-:Y:S01]  /*0120*/  LEA.HI R8, R3, R3, RZ, 0x1 ;  /* 0x0000000303087211 */ /* 0x000fe200078f08ff */
[----:B--2---:R-:W-:-:S04]  /*0130*/  IMAD.WIDE R6, R2, 0x4, R6 ;  /* 0x0000000402067825 */ /* 0x004fc800078e0206 */
[----:B------:R-:W-:Y:S01]  /*0140*/  IMAD.HI R9, R5, 0x2aaaaaab, RZ ;  /* 0x2aaaaaab05097827 */ /* 0x000fe200078e02ff */
[----:B------:R1:W2:Y:S03]  /*0150*/  LDG.E.EL R3, desc[UR4][R6.64] ;  /* 0x0000000406037981 */ /* 0x0002a6000c2e1900 */
[----:B------:R-:W-:Y:S01]  /*0160*/  IMAD.HI R11, R8, 0x2aaaaaab, RZ ;  /* 0x2aaaaaab080b7827 */ /* 0x000fe200078e02ff */
[----:B------:R-:W-:-:S03]  /*0170*/  LEA.HI R10, R9, R9, RZ, 0x1 ;  /* 0x00000009090a7211 */ /* 0x000fc600078f08ff */
[----:B------:R-:W-:Y:S01]  /*0180*/  IMAD R9, R8, 0x6, RZ ;  /* 0x0000000608097824 */ /* 0x000fe200078e02ff */
[----:B------:R-:W-:Y:S01]  /*0190*/  LEA.HI R11, R11, R11, RZ, 0x1 ;  /* 0x0000000b0b0b7211 */ /* 0x000fe200078f08ff */
[----:B------:R-:W-:Y:S01]  /*01a0*/  IMAD R10, R10, 0x6, RZ ;  /* 0x000000060a0a7824 */ /* 0x000fe200078e02ff */
[----:B-1----:R-:W1:Y:S02]  /*01b0*/  LDC.64 R6, c[0x0][0x230] ;  /* 0x00008c00ff067b82 */ /* 0x002e640000000a00 */
[----:B------:R-:W-:Y:S01]  /*01c0*/  LOP3.LUT R9, RZ, R9, RZ, 0x33, !PT ;  /* 0x00000009ff097212 */ /* 0x000fe200078e33ff */
[----:B------:R-:W-:Y:S01]  /*01d0*/  IMAD R11, R11, 0x6, RZ ;  /* 0x000000060b0b7824 */ /* 0x000fe200078e02ff */
[----:B------:R-:W-:-:S03]  /*01e0*/  LOP3.LUT R10, RZ, R10, RZ, 0x33, !PT ;  /* 0x0000000aff0a7212 */ /* 0x000fc600078e33ff */
[----:B------:R-:W-:Y:S01]  /*01f0*/  IMAD.IADD R9, R0, 0x1, R9 ;  /* 0x0000000100097824 */ /* 0x000fe200078e0209 */
[----:B------:R-:W-:Y:S02]  /*0200*/  LOP3.LUT R11, RZ, R11, RZ, 0x33, !PT ;  /* 0x0000000bff0b7212 */ /* 0x000fe400078e33ff */
[----:B------:R-:W-:Y:S02]  /*0210*/  IADD3 R10, R5, R10, RZ ;  /* 0x0000000a050a7210 */ /* 0x000fe40007ffe0ff */
[----:B------:R-:W-:Y:S01]  /*0220*/  IABS R5, R9 ;  /* 0x0000000900057213 */ /* 0x000fe20000000000 */
[----:B------:R-:W-:Y:S01]  /*0230*/  IMAD.IADD R11, R8, 0x1, R11 ;  /* 0x00000001080b7824 */ /* 0x000fe200078e020b */
[----:B------:R-:W-:Y:S01]  /*0240*/  IABS R14, R10 ;  /* 0x0000000a000e7213 */ /* 0x000fe20000000000 */
[----:B------:R-:W3:Y:S01]  /*0250*/  LDC.64 R8, c[0x0][0x210] ;  /* 0x00008400ff087b82 */ /* 0x000ee20000000a00 */
[----:B------:R-:W-:Y:S02]  /*0260*/  IADD3 R5, R5, -0x3, RZ ;  /* 0xfffffffd05057810 */ /* 0x000fe40007ffe0ff */
[----:B------:R-:W-:Y:S01]  /*0270*/  IABS R15, R11 ;  /* 0x0000000b000f7213 */ /* 0x000fe20000000000 */
[----:B------:R-:W-:Y:S01]  /*0280*/  VIADD R14, R14, 0xfffffffd ;  /* 0xfffffffd0e0e7836 */ /* 0x000fe20000000000 */
[----:B------:R-:W-:-:S02]  /*0290*/  IABS R16, R5 ;  /* 0x0000000500107213 */ /* 0x000fc40000000000 */
[----:B------:R-:W-:Y:S01]  /*02a0*/  IADD3 R5, R15, -0x3, RZ ;  /* 0xfffffffd0f057810 */ /* 0x000fe20007ffe0ff */
[----:B------:R-:W5:Y:S01]  /*02b0*/  LDC.64 R10, c[0x0][0x228] ;  /* 0x00008a00ff0a7b82 */ /* 0x000f620000000a00 */
[----:B------:R-:W-:Y:S01]  /*02c0*/  IABS R17, R14 ;  /* 0x0000000e00117213 */ /* 0x000fe20000000000 */
[----:B------:R-:W-:Y:S01]  /*02d0*/  IMAD.MOV.U32 R15, RZ, RZ, R16 ;  /* 0x000000ffff0f7224 */ /* 0x000fe200078e0010 */
[----:B------:R-:W-:Y:S02]  /*02e0*/  LEA R4, R4, 0xf, 0x4 ;  /* 0x0000000f04047811 */ /* 0x000fe400078e20ff */
[----:B------:R-:W-:Y:S02]  /*02f0*/  IABS R14, R5 ;  /* 0x00000005000e7213 */ /* 0x000fe40000000000 */
[----:B------:R-:W-:Y:S02]  /*0300*/  IADD3 R5, R4, -R15, RZ ;  /* 0x8000000f04057210 */ /* 0x000fe40007ffe0ff */
[----:B------:R-:W-:Y:S01]  /*0310*/  IADD3 R4, R4, -R17, RZ ;  /* 0x8000001104047210 */ /* 0x000fe20007ffe0ff */
[----:B------:R-:W-:-:S04]  /*0320*/  IMAD.MOV.U32 R15, RZ, RZ, R14 ;  /* 0x000000ffff0f7224 */ /* 0x000fc800078e000e */
[C---:B------:R-:W-:Y:S02]  /*0330*/  IMAD R5, R15.reuse, -0x4, R5 ;  /* 0xfffffffc0f057824 */ /* 0x040fe400078e0205 */
[----:B------:R-:W-:Y:S02]  /*0340*/  IMAD R15, R15, -0x4, R4 ;  /* 0xfffffffc0f0f7824 */ /* 0x000fe400078e0204 */
[----:B---3--:R-:W-:-:S04]  /*0350*/  IMAD.WIDE R4, R5, 0x4, R8 ;  /* 0x0000000405047825 */ /* 0x008fc800078e0208 */
[C---:B----4-:R-:W-:Y:S02]  /*0360*/  IMAD.WIDE R12, R2.reuse, 0x4, R12 ;  /* 0x00000004020c7825 */ /* 0x050fe400078e020c */
[----:B------:R-:W3:Y:S02]  /*0370*/  LDG.E.EL R4, desc[UR4][R4.64] ;  /* 0x0000000404047981 */ /* 0x000ee4000c2e1900 */
[----:B------:R-:W-:Y:S02]  /*0380*/  IMAD.WIDE R8, R15, 0x4, R8 ;  /* 0x000000040f087825 */ /* 0x000fe400078e0208 */
[----:B------:R4:W3:Y:S02]  /*0390*/  LDG.E.EL R13, desc[UR4][R12.64] ;  /* 0x000000040c0d7981 */ /* 0x0008e4000c2e1900 */
[C---:B-----5:R-:W-:Y:S02]  /*03a0*/  IMAD.WIDE R10, R2.reuse, 0x4, R10 ;  /* 0x00000004020a7825 */ /* 0x060fe400078e020a */
[----:B------:R-:W5:Y:S02]  /*03b0*/  LDG.E.EL R8, desc[UR4][R8.64] ;  /* 0x0000000408087981 */ /* 0x000f64000c2e1900 */
[----:B-1----:R-:W-:-:S02]  /*03c0*/  IMAD.WIDE R6, R2, 0x4, R6 ;  /* 0x0000000402067825 */ /* 0x002fc400078e0206 */
[----:B------:R-:W5:Y:S04]  /*03d0*/  LDG.E.EL R10, desc[UR4][R10.64] ;  /* 0x000000040a0a7981 */ /* 0x000f68000c2e1900 */
[----:B------:R-:W5:Y:S01]  /*03e0*/  LDG.E.EL R7, desc[UR4][R6.64] ;  /* 0x0000000406077981 */ /* 0x000f62000c2e1900 */
[----:B0---4-:R-:W-:Y:S02]  /*03f0*/  IMAD.MOV.U32 R12, RZ, RZ, 0x3e800000 ;  /* 0x3e800000ff0c7424 */ /* 0x011fe400078e00ff */
[----:B--2---:R-:W-:Y:S02]  /*0400*/  FADD R14, R3, 9.9999997473787516356e-06 ;  /* 0x3727c5ac030e7421 */ /* 0x004fe40000000000 */
[----:B------:R-:W0:Y:S02]  /*0410*/  LDC.64 R2, c[0x0][0x238] ;  /* 0x00008e00ff027b82 */ /* 0x000e240000000a00 */
[----:B------:R-:W1:Y:S02]  /*0420*/  MUFU.SQRT R15, R14 ;  /* 0x0000000e000f7308 */ /* 0x000e640000002000 */
[----:B-1----:R-:W-:-:S02]  /*0430*/  FSETP.GT.AND P0, PT, R15, 8.50705917302346158658e+37, PT ;  /* 0x7e8000000f00780b */ /* 0x002fc40003f04000 */
[----:B------:R-:W-:-:S11]  /*0440*/  FSETP.GEU.AND P1, PT, R15, 1.175494350822287508e-38, PT ;  /* 0x008000000f00780b */ /* 0x000fd60003f2e000 */
[----:B------:R-:W-:-:S04]  /*0450*/  @P0 FMUL R15, R15, 0.25 ;  /* 0x3e8000000f0f0820 */ /* 0x000fc80000400000 */
[----:B------:R-:W-:-:S06]  /*0460*/  @!P1 FMUL R15, R15, 16777216 ;  /* 0x4b8000000f0f9820 */ /* 0x000fcc0000400000 */
[----:B------:R-:W1:Y:S01]  /*0470*/  MUFU.RCP R15, R15 ;  /* 0x0000000f000f7308 */ /* 0x000e620000001000 */
[----:B------:R-:W-:-:S05]  /*0480*/  FSEL R12, R12, 1, P0 ;  /* 0x3f8000000c0c7808 */ /* 0x000fca0000000000 */
[----:B------:R-:W-:-:S04]  /*0490*/  @!P1 FMUL R12, R12, 16777216 ;  /* 0x4b8000000c0c9820 */ /* 0x000fc80000400000 */
[----:B-1----:R-:W-:Y:S01]  /*04a0*/  FMUL R5, R15, R12 ;  /* 0x0000000c0f057220 */ /* 0x002fe20000400000 */
[--C-:B---3--:R-:W-:Y:S01]  /*04b0*/  FADD R4, R4, -R13.reuse ;  /* 0x8000000d04047221 */ /* 0x108fe20000000000 */
[----:B-----5:R-:W-:-:S03]  /*04c0*/  FADD R8, R8, -R13 ;  /* 0x8000000d08087221 */ /* 0x020fc60000000000 */
[-C--:B------:R-:W-:Y:S01]  /*04d0*/  FMUL R4, R4, R5.reuse ;  /* 0x0000000504047220 */ /* 0x080fe20000400000 */
[----:B------:R-:W-:-:S03]  /*04e0*/  FMUL R8, R8, R5 ;  /* 0x0000000508087220 */ /* 0x000fc60000400000 */
[C-C-:B------:R-:W-:Y:S01]  /*04f0*/  FFMA R4, R10.reuse, R4, R7.reuse ;  /* 0x000000040a047223 */ /* 0x140fe20000000007 */
[----:B------:R-:W-:-:S04]  /*0500*/  FFMA R8, R10, R8, R7 ;  /* 0x000000080a087223 */ /* 0x000fc80000000007 */
[----:B------:R-:W-:Y:S02]  /*0510*/  FSETP.GEU.AND P0, PT, R4, RZ, PT ;  /* 0x000000ff0400720b */ /* 0x000fe40003f0e000 */
[----:B------:R-:W-:Y:S01]  /*0520*/  FSETP.GEU.AND P1, PT, R8, RZ, PT ;  /* 0x000000ff0800720b */ /* 0x000fe20003f2e000 */
[----:B0-----:R-:W-:Y:S01]  /*0530*/  IMAD.WIDE R2, R0, 0x4, R2 ;  /* 0x0000000400027825 */ /* 0x001fe200078e0202 */
[----:B------:R-:W-:Y:S02]  /*0540*/  FSEL R4, R4, RZ, P0 ;  /* 0x000000ff04047208 */ /* 0x000fe40000000000 */
[----:B------:R-:W-:-:S05]  /*0550*/  FSEL R5, R8, RZ, P1 ;  /* 0x000000ff08057208 */ /* 0x000fca0000800000 */
[----:B------:R-:W-:Y:S01]  /*0560*/  STG.E.64 desc[UR4][R2.64], R4 ;  /* 0x0000000402007986 */ /* 0x000fe2000c101b04 */
[----:B------:R-:W-:Y:S05]  /*0570*/  EXIT ;  /* 0x000000000000794d */ /* 0x000fea0003800000 */
.L_x_0:
[----:B------:R-:W-:-:S00]  /*0580*/  BRA `(.L_x_0) ;  /* 0xfffffffc00fc7947 */ /* 0x000fc0000383ffff */
[----:B------:R-:W-:-:S00]  /*0590*/  NOP ;  /* 0x0000000000007918 */ /* 0x000fc00000000000 */
        /* <DEDUP_REMOVED lines=14> */
.L_x_1:


//--------------------- .nv.global.init           --------------------------
	.section	.nv.global.init,"aw",@progbits
.nv.global.init:
	.type		_$_str,@object
	.size		_$_str,(_$_str_$_2 - _$_str)
_$_str:
        /*0000*/ 	.byte	0x5f, 0x5f, 0x43, 0x55, 0x44, 0x41, 0x5f, 0x46, 0x54, 0x5a, 0x00
	.type		_$_str_$_2,@object
	.size		_$_str_$_2,(.L_1 - _$_str_$_2)
_$_str_$_2:
        /*000b*/ 	.byte	0x5f, 0x5f, 0x43, 0x55, 0x44, 0x41, 0x5f, 0x50, 0x52, 0x45, 0x43, 0x5f, 0x53, 0x51, 0x52, 0x54
        /*001b*/ 	.byte	0x00
.L_1:


//--------------------- .nv.constant0.triton_poi_fused__native_batch_norm_legit_no_training_reflection_pad2d_relu_2 --------------------------
	.section	.nv.constant0.triton_poi_fused__native_batch_norm_legit_no_training_reflection_pad2d_relu_2,"a",@progbits
	.sectionflags	@""
	.align	4
.nv.constant0.triton_poi_fused__native_batch_norm_legit_no_training_reflection_pad2d_relu_2:
	.zero		580
